	.headerflags	@"EF_CUDA_TEXMODE_UNIFIED EF_CUDA_64BIT_ADDRESS EF_CUDA_SM89 EF_CUDA_VIRTUAL_SM(EF_CUDA_SM89)"
	.elftype	@"ET_EXEC"


//--------------------- .nv.info                  --------------------------
	.section	.nv.info,"",@"SHT_CUDA_INFO"
	.align	4


	//----- nvinfo : EIATTR_REGCOUNT
	.align		4
        /*0000*/ 	.byte	0x04, 0x2f
        /*0002*/ 	.short	(.L_2 - .L_1)
	.align		4
.L_1:
        /*0004*/ 	.word	index@(triton__0d1d2d3d4d5de6de)
        /*0008*/ 	.word	0x0000002c


	//----- nvinfo : EIATTR_MAX_STACK_SIZE
	.align		4
.L_2:
        /*000c*/ 	.byte	0x04, 0x23
        /*000e*/ 	.short	(.L_4 - .L_3)
	.align		4
.L_3:
        /*0010*/ 	.word	index@(triton__0d1d2d3d4d5de6de)
        /*0014*/ 	.word	0x00000000


	//----- nvinfo : EIATTR_MIN_STACK_SIZE
	.align		4
.L_4:
        /*0018*/ 	.byte	0x04, 0x12
        /*001a*/ 	.short	(.L_6 - .L_5)
	.align		4
.L_5:
        /*001c*/ 	.word	index@(triton__0d1d2d3d4d5de6de)
        /*0020*/ 	.word	0x00000000


	//----- nvinfo : EIATTR_FRAME_SIZE
	.align		4
.L_6:
        /*0024*/ 	.byte	0x04, 0x11
        /*0026*/ 	.short	(.L_8 - .L_7)
	.align		4
.L_7:
        /*0028*/ 	.word	index@(triton__0d1d2d3d4d5de6de)
        /*002c*/ 	.word	0x00000000
.L_8:


//--------------------- .nv.info.triton__0d1d2d3d4d5de6de --------------------------
	.section	.nv.info.triton__0d1d2d3d4d5de6de,"",@"SHT_CUDA_INFO"
	.align	4


	//----- nvinfo : EIATTR_CUDA_API_VERSION
	.align		4
        /*0000*/ 	.byte	0x04, 0x37
        /*0002*/ 	.short	(.L_10 - .L_9)
.L_9:
        /*0004*/ 	.word	0x0000007b


	//----- nvinfo : EIATTR_PARAM_CBANK
	.align		4
.L_10:
        /*0008*/ 	.byte	0x04, 0x0a
        /*000a*/ 	.short	(.L_12 - .L_11)
	.align		4
.L_11:
        /*000c*/ 	.word	index@(.nv.constant0.triton__0d1d2d3d4d5de6de)
        /*0010*/ 	.short	0x0160
        /*0012*/ 	.short	0x0030


	//----- nvinfo : EIATTR_CBANK_PARAM_SIZE
	.align		4
.L_12:
        /*0014*/ 	.byte	0x03, 0x19
        /*0016*/ 	.short	0x0030


	//----- nvinfo : EIATTR_KPARAM_INFO
	.align		4
        /*0018*/ 	.byte	0x04, 0x17
        /*001a*/ 	.short	(.L_14 - .L_13)
.L_13:
        /*001c*/ 	.word	0x00000000
        /*0020*/ 	.short	0x0006
        /*0022*/ 	.short	0x002c
        /*0024*/ 	.byte	0x00, 0xf0, 0x11, 0x00


	//----- nvinfo : EIATTR_KPARAM_INFO
	.align		4
.L_14:
        /*0028*/ 	.byte	0x04, 0x17
        /*002a*/ 	.short	(.L_16 - .L_15)
.L_15:
        /*002c*/ 	.word	0x00000000
        /*0030*/ 	.short	0x0005
        /*0032*/ 	.short	0x0028
        /*0034*/ 	.byte	0x00, 0xf0, 0x11, 0x00


	//----- nvinfo : EIATTR_KPARAM_INFO
	.align		4
.L_16:
        /*0038*/ 	.byte	0x04, 0x17
        /*003a*/ 	.short	(.L_18 - .L_17)
.L_17:
        /*003c*/ 	.word	0x00000000
        /*0040*/ 	.short	0x0004
        /*0042*/ 	.short	0x0020
        /*0044*/ 	.byte	0x00, 0xf0, 0x21, 0x00


	//----- nvinfo : EIATTR_KPARAM_INFO
	.align		4
.L_18:
        /*0048*/ 	.byte	0x04, 0x17
        /*004a*/ 	.short	(.L_20 - .L_19)
.L_19:
        /*004c*/ 	.word	0x00000000
        /*0050*/ 	.short	0x0003
        /*0052*/ 	.short	0x0018
        /*0054*/ 	.byte	0x00, 0xf0, 0x21, 0x00


	//----- nvinfo : EIATTR_KPARAM_INFO
	.align		4
.L_20:
        /*0058*/ 	.byte	0x04, 0x17
        /*005a*/ 	.short	(.L_22 - .L_21)
.L_21:
        /*005c*/ 	.word	0x00000000
        /*0060*/ 	.short	0x0002
        /*0062*/ 	.short	0x0010
        /*0064*/ 	.byte	0x00, 0xf0, 0x21, 0x00


	//----- nvinfo : EIATTR_KPARAM_INFO
	.align		4
.L_22:
        /*0068*/ 	.byte	0x04, 0x17
        /*006a*/ 	.short	(.L_24 - .L_23)
.L_23:
        /*006c*/ 	.word	0x00000000
        /*0070*/ 	.short	0x0001
        /*0072*/ 	.short	0x0008
        /*0074*/ 	.byte	0x00, 0xf0, 0x21, 0x00


	//----- nvinfo : EIATTR_KPARAM_INFO
	.align		4
.L_24:
        /*0078*/ 	.byte	0x04, 0x17
        /*007a*/ 	.short	(.L_26 - .L_25)
.L_25:
        /*007c*/ 	.word	0x00000000
        /*0080*/ 	.short	0x0000
        /*0082*/ 	.short	0x0000
        /*0084*/ 	.byte	0x00, 0xf0, 0x21, 0x00


	//----- nvinfo : EIATTR_MAXREG_COUNT
	.align		4
.L_26:
        /*0088*/ 	.byte	0x03, 0x1b
        /*008a*/ 	.short	0x00ff


	//----- nvinfo : EIATTR_COOP_GROUP_MASK_REGIDS
	.align		4
        /*008c*/ 	.byte	0x04, 0x29
        /*008e*/ 	.short	(.L_28 - .L_27)


	//   ....[0]....
.L_27:
        /*0090*/ 	.word	0xffffffff


	//   ....[1]....
        /*0094*/ 	.word	0xffffffff


	//   ....[2]....
        /*0098*/ 	.word	0xffffffff


	//   ....[3]....
        /*009c*/ 	.word	0xffffffff


	//   ....[4]....
        /*00a0*/ 	.word	0xffffffff


	//   ....[5]....
        /*00a4*/ 	.word	0xffffffff


	//   ....[6]....
        /*00a8*/ 	.word	0xffffffff


	//   ....[7]....
        /*00ac*/ 	.word	0xffffffff


	//   ....[8]....
        /*00b0*/ 	.word	0xffffffff


	//   ....[9]....
        /*00b4*/ 	.word	0xffffffff


	//   ....[10]....
        /*00b8*/ 	.word	0xffffffff


	//   ....[11]....
        /*00bc*/ 	.word	0xffffffff


	//   ....[12]....
        /*00c0*/ 	.word	0xffffffff


	//   ....[13]....
        /*00c4*/ 	.word	0xffffffff


	//   ....[14]....
        /*00c8*/ 	.word	0xffffffff


	//   ....[15]....
        /*00cc*/ 	.word	0xffffffff


	//----- nvinfo : EIATTR_COOP_GROUP_INSTR_OFFSETS
	.align		4
.L_28:
        /*00d0*/ 	.byte	0x04, 0x28
        /*00d2*/ 	.short	(.L_30 - .L_29)


	//   ....[0]....
.L_29:
        /*00d4*/ 	.word	0x00000b00


	//   ....[1]....
        /*00d8*/ 	.word	0x00000b20


	//   ....[2]....
        /*00dc*/ 	.word	0x00000b40


	//   ....[3]....
        /*00e0*/ 	.word	0x00000b60


	//   ....[4]....
        /*00e4*/ 	.word	0x00000b90


	//   ....[5]....
        /*00e8*/ 	.word	0x00000cf0


	//   ....[6]....
        /*00ec*/ 	.word	0x00000d70


	//   ....[7]....
        /*00f0*/ 	.word	0x00000d90


	//   ....[8]....
        /*00f4*/ 	.word	0x00000db0


	//   ....[9]....
        /*00f8*/ 	.word	0x00000dd0


	//   ....[10]....
        /*00fc*/ 	.word	0x00000e10


	//   ....[11]....
        /*0100*/ 	.word	0x00000e80


	//   ....[12]....
        /*0104*/ 	.word	0x00000ed0


	//   ....[13]....
        /*0108*/ 	.word	0x00000f80


	//   ....[14]....
        /*010c*/ 	.word	0x00000fa0


	//   ....[15]....
        /*0110*/ 	.word	0x00000fc0


	//----- nvinfo : EIATTR_EXIT_INSTR_OFFSETS
	.align		4
.L_30:
        /*0114*/ 	.byte	0x04, 0x1c
        /*0116*/ 	.short	(.L_32 - .L_31)


	//   ....[0]....
.L_31:
        /*0118*/ 	.word	0x00001790


	//----- nvinfo : EIATTR_MAX_THREADS
	.align		4
.L_32:
        /*011c*/ 	.byte	0x04, 0x05
        /*011e*/ 	.short	(.L_34 - .L_33)
.L_33:
        /*0120*/ 	.word	0x00000100
        /*0124*/ 	.word	0x00000001
        /*0128*/ 	.word	0x00000001
.L_34:


//--------------------- .nv.rel.action            --------------------------
	.section	.nv.rel.action,"",@"SHT_CUDA_RELOCINFO"
	.align	8
	.sectionentsize	8
        /*0000*/ 	.byte	0x73, 0x00, 0x00, 0x00, 0x00, 0x00, 0x00, 0x00, 0x00, 0x00, 0x00, 0x11, 0x25, 0x00, 0x05, 0x36


//--------------------- .nv.constant0.triton__0d1d2d3d4d5de6de --------------------------
	.section	.nv.constant0.triton__0d1d2d3d4d5de6de,"a",@progbits
	.align	4
.nv.constant0.triton__0d1d2d3d4d5de6de:
	.zero		400


//--------------------- .text.triton__0d1d2d3d4d5de6de --------------------------
	.section	.text.triton__0d1d2d3d4d5de6de,"ax",@progbits
	.sectionflags	@"SHF_BARRIERS=1"
	.sectioninfo	@"SHI_REGISTERS=44"
	.align	128
        .global         triton__0d1d2d3d4d5de6de
        .type           triton__0d1d2d3d4d5de6de,@function
        .size           triton__0d1d2d3d4d5de6de,(.L_x_2 - triton__0d1d2d3d4d5de6de)
        .other          triton__0d1d2d3d4d5de6de,@"STO_CUDA_ENTRY STV_DEFAULT"
triton__0d1d2d3d4d5de6de:
.text.triton__0d1d2d3d4d5de6de:
[----:B------:R-:W-:-:S02]  /*0000*/  MOV R1, c[0x0][0x28] ;  /* 0x00000a0000017a02 */ /* 0x000fc40000000f00 */
[----:B------:R-:W0:Y:S01]  /*0010*/  S2R R29, SR_TID.X ;  /* 0x00000000001d7919 */ /* 0x000e220000002100 */
[----:B------:R-:W-:Y:S01]  /*0020*/  MOV R32, 0x4 ;  /* 0x0000000400207802 */ /* 0x000fe20000000f00 */
[----:B------:R-:W-:Y:S02]  /*0030*/  CS2R R8, SRZ ;  /* 0x0000000000087805 */ /* 0x000fe4000001ff00 */
[----:B------:R-:W1:Y:S01]  /*0040*/  S2R R0, SR_CTAID.X ;  /* 0x0000000000007919 */ /* 0x000e620000002500 */
[----:B------:R-:W-:Y:S01]  /*0050*/  CS2R R10, SRZ ;  /* 0x00000000000a7805 */ /* 0x000fe2000001ff00 */
[----:B------:R-:W-:Y:S01]  /*0060*/  ULDC.64 UR4, c[0x0][0x118] ;  /* 0x0000460000047ab9 */ /* 0x000fe20000000a00 */
[----:B0-----:R-:W-:-:S04]  /*0070*/  LOP3.LUT R29, R29, 0xff, RZ, 0xc0, !PT ;  /* 0x000000ff1d1d7812 */ /* 0x001fc800078ec0ff */
[----:B------:R-:W-:-:S04]  /*0080*/  SHF.L.U32 R29, R29, 0x3, RZ ;  /* 0x000000031d1d7819 */ /* 0x000fc800000006ff */
[C---:B------:R-:W-:Y:S01]  /*0090*/  IADD3 R4, R29.reuse, 0x800, RZ ;  /* 0x000008001d047810 */ /* 0x040fe20007ffe0ff */
[--C-:B-1----:R-:W-:Y:S02]  /*00a0*/  IMAD R7, R0, 0x900, R29.reuse ;  /* 0x0000090000077824 */ /* 0x102fe400078e021d */
[-C--:B------:R-:W-:Y:S01]  /*00b0*/  IMAD.WIDE.U32 R38, R29, R32.reuse, c[0x0][0x170] ;  /* 0x00005c001d267625 */ /* 0x080fe200078e0020 */
[----:B------:R-:W-:Y:S02]  /*00c0*/  ISETP.GE.U32.AND P0, PT, R4, 0x900, PT ;  /* 0x000009000400780c */ /* 0x000fe40003f06070 */
[----:B------:R-:W-:Y:S01]  /*00d0*/  IADD3 R37, R7, 0x804, RZ ;  /* 0x0000080407257810 */ /* 0x000fe20007ffe0ff */
[----:B------:R-:W-:Y:S01]  /*00e0*/  IMAD R33, R0, 0x900, R29 ;  /* 0x0000090000217824 */ /* 0x000fe200078e021d */
[----:B------:R-:W2:Y:S01]  /*00f0*/  LDG.E.EL.128 R20, [R38.64+0x10] ;  /* 0x0000100426147981 */ /* 0x000ea2000c2e1d00 */
[----:B------:R-:W-:Y:S01]  /*0100*/  CS2R R4, SRZ ;  /* 0x0000000000047805 */ /* 0x000fe2000001ff00 */
[----:B------:R-:W-:Y:S01]  /*0110*/  CS2R R6, SRZ ;  /* 0x0000000000067805 */ /* 0x000fe2000001ff00 */
[----:B------:R-:W-:Y:S01]  /*0120*/  IMAD.WIDE R36, R37, R32, c[0x0][0x168] ;  /* 0x00005a0025247625 */ /* 0x000fe200078e0220 */
[----:B------:R-:W-:-:S05]  /*0130*/  IADD3 R25, R33, 0x4, RZ ;  /* 0x0000000421197810 */ /* 0x000fca0007ffe0ff */
[----:B------:R-:W3:Y:S01]  /*0140*/  @!P0 LDG.E.EL.128 R8, [R38.64+0x2010] ;  /* 0x0020100426088981 */ /* 0x000ee2000c2e1d00 */
[----:B------:R-:W-:-:S03]  /*0150*/  IMAD.WIDE R24, R25, R32, c[0x0][0x168] ;  /* 0x00005a0019187625 */ /* 0x000fc600078e0220 */
[----:B------:R-:W4:Y:S04]  /*0160*/  @!P0 LDG.E.EL.128 R4, [R36.64] ;  /* 0x0000000424048981 */ /* 0x000f28000c2e1d00 */
[----:B------:R-:W5:Y:S01]  /*0170*/  LDG.E.EL.128 R24, [R24.64] ;  /* 0x0000000418187981 */ /* 0x000f62000c2e1d00 */
[----:B------:R-:W-:Y:S02]  /*0180*/  MOV R16, 0x2 ;  /* 0x0000000200107802 */ /* 0x000fe40000000f00 */
[----:B------:R-:W-:Y:S01]  /*0190*/  IADD3 R31, R33, 0x800, RZ ;  /* 0x00000800211f7810 */ /* 0x000fe20007ffe0ff */
[----:B------:R-:W-:Y:S01]  /*01a0*/  CS2R R12, SRZ ;  /* 0x00000000000c7805 */ /* 0x000fe2000001ff00 */
[----:B------:R-:W-:-:S03]  /*01b0*/  CS2R R14, SRZ ;  /* 0x00000000000e7805 */ /* 0x000fc6000001ff00 */
[----:B------:R-:W-:-:S05]  /*01c0*/  IMAD.WIDE R34, R31, R16, c[0x0][0x160] ;  /* 0x000058001f227625 */ /* 0x000fca00078e0210 */
[----:B------:R-:W5:Y:S01]  /*01d0*/  @!P0 LDG.E.EL.128 R12, [R34.64] ;  /* 0x00000004220c8981 */ /* 0x000f62000c2e1d00 */
[----:B------:R-:W-:-:S06]  /*01e0*/  IMAD.WIDE R16, R33, R16, c[0x0][0x160] ;  /* 0x0000580021107625 */ /* 0x000fcc00078e0210 */
[----:B------:R-:W5:Y:S01]  /*01f0*/  LDG.E.EL.128 R16, [R16.64] ;  /* 0x0000000410107981 */ /* 0x000f62000c2e1d00 */
[----:B--2---:R-:W-:Y:S01]  /*0200*/  FADD R28, R23, 1 ;  /* 0x3f800000171c7421 */ /* 0x004fe20000000000 */
[----:B------:R-:W-:Y:S01]  /*0210*/  FADD R23, R22, 1 ;  /* 0x3f80000016177421 */ /* 0x000fe20000000000 */
[----:B------:R-:W-:Y:S01]  /*0220*/  FADD R22, R21, 1 ;  /* 0x3f80000015167421 */ /* 0x000fe20000000000 */
[----:B---3--:R-:W-:Y:S01]  /*0230*/  SEL R21, R9, RZ, !P0 ;  /* 0x000000ff09157207 */ /* 0x008fe20004000000 */
[----:B------:R-:W-:Y:S01]  /*0240*/  FADD R9, R20, 1 ;  /* 0x3f80000014097421 */ /* 0x000fe20000000000 */
[----:B------:R-:W-:Y:S02]  /*0250*/  SEL R8, R8, RZ, !P0 ;  /* 0x000000ff08087207 */ /* 0x000fe40004000000 */
[----:B----4-:R-:W-:Y:S01]  /*0260*/  SEL R20, R5, RZ, !P0 ;  /* 0x000000ff05147207 */ /* 0x010fe20004000000 */
[----:B------:R-:W-:Y:S01]  /*0270*/  FADD R5, R21, 1 ;  /* 0x3f80000015057421 */ /* 0x000fe20000000000 */
[----:B-----5:R-:W-:-:S03]  /*0280*/  FMUL R30, R26, R23 ;  /* 0x000000171a1e7220 */ /* 0x020fc60000400000 */
[----:B------:R-:W-:Y:S01]  /*0290*/  FMUL R5, R20, R5 ;  /* 0x0000000514057220 */ /* 0x000fe20000400000 */
[----:B------:R-:W-:Y:S01]  /*02a0*/  SEL R23, R4, RZ, !P0 ;  /* 0x000000ff04177207 */ /* 0x000fe20004000000 */
[----:B------:R-:W-:Y:S01]  /*02b0*/  IMAD.WIDE R20, R33, R32, c[0x0][0x168] ;  /* 0x00005a0021147625 */ /* 0x000fe200078e0220 */
[----:B------:R-:W-:Y:S01]  /*02c0*/  FMUL R28, R27, R28 ;  /* 0x0000001c1b1c7220 */ /* 0x000fe20000400000 */
[----:B------:R-:W-:Y:S01]  /*02d0*/  FADD R8, R8, 1 ;  /* 0x3f80000008087421 */ /* 0x000fe20000000000 */
[----:B------:R-:W-:Y:S01]  /*02e0*/  FMUL R4, R25, R22 ;  /* 0x0000001619047220 */ /* 0x000fe20000400000 */
[----:B------:R-:W-:Y:S02]  /*02f0*/  FMUL R9, R24, R9 ;  /* 0x0000000918097220 */ /* 0x000fe40000400000 */
[----:B------:R-:W2:Y:S01]  /*0300*/  LDG.E.EL.128 R24, [R38.64] ;  /* 0x0000000426187981 */ /* 0x000ea2000c2e1d00 */
[----:B------:R-:W-:-:S03]  /*0310*/  FMUL R8, R23, R8 ;  /* 0x0000000817087220 */ /* 0x000fc60000400000 */
[----:B------:R-:W3:Y:S01]  /*0320*/  LDG.E.EL.128 R20, [R20.64] ;  /* 0x0000000414147981 */ /* 0x000ee2000c2e1d00 */
[----:B------:R-:W-:Y:S02]  /*0330*/  SEL R11, R11, RZ, !P0 ;  /* 0x000000ff0b0b7207 */ /* 0x000fe40004000000 */
[----:B------:R-:W-:Y:S02]  /*0340*/  SEL R33, R6, RZ, !P0 ;  /* 0x000000ff06217207 */ /* 0x000fe40004000000 */
[----:B------:R-:W-:Y:S01]  /*0350*/  SEL R6, R7, RZ, !P0 ;  /* 0x000000ff07067207 */ /* 0x000fe20004000000 */
[----:B------:R-:W-:Y:S01]  /*0360*/  FADD R11, R11, 1 ;  /* 0x3f8000000b0b7421 */ /* 0x000fe20000000000 */
[----:B------:R-:W-:-:S03]  /*0370*/  SEL R7, R14, RZ, !P0 ;  /* 0x000000ff0e077207 */ /* 0x000fc60004000000 */
[----:B------:R-:W-:Y:S01]  /*0380*/  FMUL R14, R6, R11 ;  /* 0x0000000b060e7220 */ /* 0x000fe20000400000 */
[----:B------:R-:W-:Y:S02]  /*0390*/  SHF.L.U32 R11, R7, 0x10, RZ ;  /* 0x00000010070b7819 */ /* 0x000fe400000006ff */
[----:B------:R-:W-:-:S03]  /*03a0*/  SHF.L.U32 R6, R18, 0x10, RZ ;  /* 0x0000001012067819 */ /* 0x000fc600000006ff */
[----:B------:R-:W-:Y:S02]  /*03b0*/  FMUL R8, R11, R8 ;  /* 0x000000080b087220 */ /* 0x000fe40000400000 */
[----:B------:R-:W-:-:S03]  /*03c0*/  FFMA R9, R6, R9, RZ ;  /* 0x0000000906097223 */ /* 0x000fc600000000ff */
[----:B------:R-:W-:-:S05]  /*03d0*/  FSEL R8, R8, -RZ, !P0 ;  /* 0x800000ff08087208 */ /* 0x000fca0004000000 */
[--C-:B------:R-:W-:Y:S01]  /*03e0*/  FADD R34, R9, R8.reuse ;  /* 0x0000000809227221 */ /* 0x100fe20000000000 */
[----:B------:R-:W-:Y:S02]  /*03f0*/  PRMT R8, R7, 0x7632, R8 ;  /* 0x0000763207087816 */ /* 0x000fe40000000008 */
[----:B------:R-:W-:Y:S02]  /*0400*/  PRMT R7, R18, 0x7632, R7 ;  /* 0x0000763212077816 */ /* 0x000fe40000000007 */
[----:B------:R-:W-:Y:S02]  /*0410*/  SHF.L.U32 R8, R8, 0x10, RZ ;  /* 0x0000001008087819 */ /* 0x000fe400000006ff */
[----:B------:R-:W-:-:S03]  /*0420*/  SHF.L.U32 R7, R7, 0x10, RZ ;  /* 0x0000001007077819 */ /* 0x000fc600000006ff */
[----:B------:R-:W-:Y:S01]  /*0430*/  FMUL R5, R8, R5 ;  /* 0x0000000508057220 */ /* 0x000fe20000400000 */
[----:B------:R-:W-:Y:S01]  /*0440*/  FFMA R18, R6, R6, RZ ;  /* 0x0000000606127223 */ /* 0x000fe200000000ff */
[----:B------:R-:W-:Y:S01]  /*0450*/  FMUL R6, R8, R8 ;  /* 0x0000000808067220 */ /* 0x000fe20000400000 */
[----:B------:R-:W-:Y:S02]  /*0460*/  FFMA R4, R7, R4, RZ ;  /* 0x0000000407047223 */ /* 0x000fe400000000ff */
[----:B------:R-:W-:Y:S01]  /*0470*/  FSEL R5, R5, -RZ, !P0 ;  /* 0x800000ff05057208 */ /* 0x000fe20004000000 */
[----:B------:R-:W-:Y:S01]  /*0480*/  FFMA R36, R7, R7, RZ ;  /* 0x0000000707247223 */ /* 0x000fe200000000ff */
[----:B------:R-:W-:Y:S01]  /*0490*/  FSEL R9, R6, -RZ, !P0 ;  /* 0x800000ff06097208 */ /* 0x000fe20004000000 */
[----:B------:R-:W-:Y:S01]  /*04a0*/  FMUL R11, R11, R11 ;  /* 0x0000000b0b0b7220 */ /* 0x000fe20000400000 */
[----:B------:R-:W-:Y:S01]  /*04b0*/  CS2R R6, SRZ ;  /* 0x0000000000067805 */ /* 0x000fe2000001ff00 */
[----:B------:R-:W-:Y:S01]  /*04c0*/  FADD R35, R4, R5 ;  /* 0x0000000504237221 */ /* 0x000fe20000000000 */
[----:B------:R-:W-:Y:S01]  /*04d0*/  SEL R10, R10, RZ, !P0 ;  /* 0x000000ff0a0a7207 */ /* 0x000fe20004000000 */
[----:B------:R-:W-:Y:S01]  /*04e0*/  CS2R R4, SRZ ;  /* 0x0000000000047805 */ /* 0x000fe2000001ff00 */
[----:B------:R-:W-:Y:S01]  /*04f0*/  IMAD.WIDE R40, R31, R32, c[0x0][0x168] ;  /* 0x00005a001f287625 */ /* 0x000fe200078e0220 */
[----:B------:R-:W-:Y:S01]  /*0500*/  FSEL R11, R11, -RZ, !P0 ;  /* 0x800000ff0b0b7208 */ /* 0x000fe20004000000 */
[----:B------:R-:W-:Y:S01]  /*0510*/  FADD R36, R36, R9 ;  /* 0x0000000924247221 */ /* 0x000fe20000000000 */
[----:B------:R-:W-:-:S02]  /*0520*/  FADD R10, R10, 1 ;  /* 0x3f8000000a0a7421 */ /* 0x000fc40000000000 */
[----:B------:R-:W4:Y:S01]  /*0530*/  @!P0 LDG.E.EL.128 R4, [R40.64] ;  /* 0x0000000428048981 */ /* 0x000f22000c2e1d00 */
[----:B------:R-:W-:Y:S01]  /*0540*/  FADD R18, R18, R11 ;  /* 0x0000000b12127221 */ /* 0x000fe20000000000 */
[----:B------:R-:W-:Y:S02]  /*0550*/  FMUL R33, R33, R10 ;  /* 0x0000000a21217220 */ /* 0x000fe40000400000 */
[----:B------:R-:W-:Y:S01]  /*0560*/  CS2R R10, SRZ ;  /* 0x00000000000a7805 */ /* 0x000fe2000001ff00 */
[----:B--2---:R-:W-:Y:S01]  /*0570*/  FADD R8, R27, 1 ;  /* 0x3f8000001b087421 */ /* 0x004fe20000000000 */
[----:B------:R-:W-:-:S03]  /*0580*/  FADD R9, R26, 1 ;  /* 0x3f8000001a097421 */ /* 0x000fc60000000000 */
[----:B---3--:R-:W-:Y:S01]  /*0590*/  FMUL R23, R23, R8 ;  /* 0x0000000817177220 */ /* 0x008fe20000400000 */
[----:B------:R-:W-:Y:S02]  /*05a0*/  FMUL R22, R22, R9 ;  /* 0x0000000916167220 */ /* 0x000fe40000400000 */
[----:B------:R-:W-:-:S06]  /*05b0*/  CS2R R8, SRZ ;  /* 0x0000000000087805 */ /* 0x000fcc000001ff00 */
[----:B------:R-:W2:Y:S01]  /*05c0*/  @!P0 LDG.E.EL.128 R8, [R38.64+0x2000] ;  /* 0x0020000426088981 */ /* 0x000ea2000c2e1d00 */
[----:B------:R-:W-:Y:S01]  /*05d0*/  FADD R26, R25, 1 ;  /* 0x3f800000191a7421 */ /* 0x000fe20000000000 */
[----:B------:R-:W-:Y:S01]  /*05e0*/  FADD R25, R24, 1 ;  /* 0x3f80000018197421 */ /* 0x000fe20000000000 */
[----:B------:R-:W-:-:S03]  /*05f0*/  SEL R24, R13, RZ, !P0 ;  /* 0x000000ff0d187207 */ /* 0x000fc60004000000 */
[----:B------:R-:W-:Y:S01]  /*0600*/  FMUL R25, R20, R25 ;  /* 0x0000001914197220 */ /* 0x000fe20000400000 */
[----:B------:R-:W-:-:S04]  /*0610*/  PRMT R20, R24, 0x7632, R20 ;  /* 0x0000763218147816 */ /* 0x000fc80000000014 */
[----:B------:R-:W-:Y:S01]  /*0620*/  SHF.L.U32 R20, R20, 0x10, RZ ;  /* 0x0000001014147819 */ /* 0x000fe200000006ff */
[----:B------:R-:W-:-:S04]  /*0630*/  FMUL R21, R21, R26 ;  /* 0x0000001a15157220 */ /* 0x000fc80000400000 */
[----:B------:R-:W-:-:S05]  /*0640*/  FMUL R13, R20, R20 ;  /* 0x00000014140d7220 */ /* 0x000fca0000400000 */
[----:B------:R-:W-:Y:S02]  /*0650*/  FSEL R26, R13, -RZ, !P0 ;  /* 0x800000ff0d1a7208 */ /* 0x000fe40004000000 */
[----:B----4-:R-:W-:Y:S02]  /*0660*/  SEL R27, R4, RZ, !P0 ;  /* 0x000000ff041b7207 */ /* 0x010fe40004000000 */
[----:B------:R-:W-:-:S04]  /*0670*/  PRMT R4, R17, 0x7632, R4 ;  /* 0x0000763211047816 */ /* 0x000fc80000000004 */
[----:B------:R-:W-:-:S05]  /*0680*/  SHF.L.U32 R4, R4, 0x10, RZ ;  /* 0x0000001004047819 */ /* 0x000fca00000006ff */
[C---:B------:R-:W-:Y:S01]  /*0690*/  FFMA R23, R4.reuse, R23, RZ ;  /* 0x0000001704177223 */ /* 0x040fe200000000ff */
[----:B------:R-:W-:Y:S01]  /*06a0*/  FFMA R13, R4, R4, RZ ;  /* 0x00000004040d7223 */ /* 0x000fe200000000ff */
[----:B------:R-:W-:-:S03]  /*06b0*/  SHF.L.U32 R17, R17, 0x10, RZ ;  /* 0x0000001011117819 */ /* 0x000fc600000006ff */
[----:B------:R-:W-:Y:S01]  /*06c0*/  FADD R13, R13, R26 ;  /* 0x0000001a0d0d7221 */ /* 0x000fe20000000000 */
[----:B--2---:R-:W-:Y:S02]  /*06d0*/  SEL R4, R10, RZ, !P0 ;  /* 0x000000ff0a047207 */ /* 0x004fe40004000000 */
[----:B------:R-:W-:Y:S02]  /*06e0*/  SEL R10, R11, RZ, !P0 ;  /* 0x000000ff0b0a7207 */ /* 0x000fe40004000000 */
[----:B------:R-:W-:Y:S01]  /*06f0*/  SEL R11, R6, RZ, !P0 ;  /* 0x000000ff060b7207 */ /* 0x000fe20004000000 */
[----:B------:R-:W-:Y:S01]  /*0700*/  FADD R4, R4, 1 ;  /* 0x3f80000004047421 */ /* 0x000fe20000000000 */
[----:B------:R-:W-:Y:S01]  /*0710*/  SEL R6, R7, RZ, !P0 ;  /* 0x000000ff07067207 */ /* 0x000fe20004000000 */
[----:B------:R-:W-:Y:S01]  /*0720*/  FADD R7, R10, 1 ;  /* 0x3f8000000a077421 */ /* 0x000fe20000000000 */
[----:B------:R-:W-:Y:S01]  /*0730*/  SEL R9, R9, RZ, !P0 ;  /* 0x000000ff09097207 */ /* 0x000fe20004000000 */
[----:B------:R-:W-:Y:S01]  /*0740*/  FMUL R11, R11, R4 ;  /* 0x000000040b0b7220 */ /* 0x000fe20000400000 */
[----:B------:R-:W-:Y:S01]  /*0750*/  SEL R4, R5, RZ, !P0 ;  /* 0x000000ff05047207 */ /* 0x000fe20004000000 */
[----:B------:R-:W-:Y:S01]  /*0760*/  FMUL R7, R6, R7 ;  /* 0x0000000706077220 */ /* 0x000fe20000400000 */
[----:B------:R-:W-:Y:S01]  /*0770*/  SHF.L.U32 R6, R24, 0x10, RZ ;  /* 0x0000001018067819 */ /* 0x000fe200000006ff */
[----:B------:R-:W-:-:S04]  /*0780*/  FADD R9, R9, 1 ;  /* 0x3f80000009097421 */ /* 0x000fc80000000000 */
[----:B------:R-:W-:Y:S01]  /*0790*/  FMUL R9, R4, R9 ;  /* 0x0000000904097220 */ /* 0x000fe20000400000 */
[----:B------:R-:W-:Y:S01]  /*07a0*/  FMUL R11, R6, R11 ;  /* 0x0000000b060b7220 */ /* 0x000fe20000400000 */
[----:B------:R-:W-:Y:S01]  /*07b0*/  SEL R4, R15, RZ, !P0 ;  /* 0x000000ff0f047207 */ /* 0x000fe20004000000 */
[----:B------:R-:W-:-:S03]  /*07c0*/  FMUL R7, R20, R7 ;  /* 0x0000000714077220 */ /* 0x000fc60000400000 */
[C---:B------:R-:W-:Y:S02]  /*07d0*/  SHF.L.U32 R10, R4.reuse, 0x10, RZ ;  /* 0x00000010040a7819 */ /* 0x040fe400000006ff */
[----:B------:R-:W-:Y:S02]  /*07e0*/  FSEL R20, R11, -RZ, !P0 ;  /* 0x800000ff0b147208 */ /* 0x000fe40004000000 */
[----:B------:R-:W-:Y:S02]  /*07f0*/  PRMT R11, R4, 0x7632, R11 ;  /* 0x00007632040b7816 */ /* 0x000fe4000000000b */
[----:B------:R-:W-:Y:S01]  /*0800*/  SEL R8, R8, RZ, !P0 ;  /* 0x000000ff08087207 */ /* 0x000fe20004000000 */
[----:B------:R-:W-:Y:S01]  /*0810*/  FFMA R15, R17, R22, RZ ;  /* 0x00000016110f7223 */ /* 0x000fe200000000ff */
[----:B------:R-:W-:Y:S01]  /*0820*/  FMUL R4, R10, R10 ;  /* 0x0000000a0a047220 */ /* 0x000fe20000400000 */
[----:B------:R-:W-:Y:S02]  /*0830*/  SHF.L.U32 R11, R11, 0x10, RZ ;  /* 0x000000100b0b7819 */ /* 0x000fe400000006ff */
[----:B------:R-:W-:Y:S01]  /*0840*/  FSEL R22, R7, -RZ, !P0 ;  /* 0x800000ff07167208 */ /* 0x000fe20004000000 */
[----:B------:R-:W-:Y:S01]  /*0850*/  FADD R8, R8, 1 ;  /* 0x3f80000008087421 */ /* 0x000fe20000000000 */
[----:B------:R-:W-:Y:S01]  /*0860*/  SHF.L.U32 R5, R19, 0x10, RZ ;  /* 0x0000001013057819 */ /* 0x000fe200000006ff */
[----:B------:R-:W-:Y:S01]  /*0870*/  FADD R15, R15, R20 ;  /* 0x000000140f0f7221 */ /* 0x000fe20000000000 */
[----:B------:R-:W-:-:S02]  /*0880*/  PRMT R7, R19, 0x7632, R7 ;  /* 0x0000763213077816 */ /* 0x000fc40000000007 */
[----:B------:R-:W-:Y:S01]  /*0890*/  FSEL R20, R4, -RZ, !P0 ;  /* 0x800000ff04147208 */ /* 0x000fe20004000000 */
[----:B------:R-:W-:Y:S01]  /*08a0*/  FMUL R4, R11, R11 ;  /* 0x0000000b0b047220 */ /* 0x000fe20000400000 */
[----:B------:R-:W-:Y:S01]  /*08b0*/  FMUL R8, R27, R8 ;  /* 0x000000081b087220 */ /* 0x000fe20000400000 */
[----:B------:R-:W-:Y:S01]  /*08c0*/  FFMA R19, R5, R5, RZ ;  /* 0x0000000505137223 */ /* 0x000fe200000000ff */
[----:B------:R-:W-:Y:S02]  /*08d0*/  SHF.L.U32 R7, R7, 0x10, RZ ;  /* 0x0000001007077819 */ /* 0x000fe400000006ff */
[----:B------:R-:W-:Y:S01]  /*08e0*/  SEL R27, R12, RZ, !P0 ;  /* 0x000000ff0c1b7207 */ /* 0x000fe20004000000 */
[--C-:B------:R-:W-:Y:S01]  /*08f0*/  FADD R19, R19, R20.reuse ;  /* 0x0000001413137221 */ /* 0x100fe20000000000 */
[----:B------:R-:W-:Y:S01]  /*0900*/  FSEL R31, R4, -RZ, !P0 ;  /* 0x800000ff041f7208 */ /* 0x000fe20004000000 */
[----:B------:R-:W-:Y:S01]  /*0910*/  FFMA R4, R7, R7, RZ ;  /* 0x0000000707047223 */ /* 0x000fe200000000ff */
[----:B------:R-:W-:-:S02]  /*0920*/  PRMT R20, R27, 0x7632, R20 ;  /* 0x000076321b147816 */ /* 0x000fc40000000014 */
[----:B------:R-:W-:Y:S01]  /*0930*/  SHF.L.U32 R27, R27, 0x10, RZ ;  /* 0x000000101b1b7819 */ /* 0x000fe200000006ff */
[----:B------:R-:W-:Y:S01]  /*0940*/  FADD R12, R4, R31 ;  /* 0x0000001f040c7221 */ /* 0x000fe20000000000 */
[----:B------:R-:W-:Y:S02]  /*0950*/  SHF.L.U32 R20, R20, 0x10, RZ ;  /* 0x0000001014147819 */ /* 0x000fe400000006ff */
[C---:B------:R-:W-:Y:S01]  /*0960*/  PRMT R4, R16.reuse, 0x7632, R4 ;  /* 0x0000763210047816 */ /* 0x040fe20000000004 */
[----:B------:R-:W-:Y:S01]  /*0970*/  FADD R23, R23, R22 ;  /* 0x0000001617177221 */ /* 0x000fe20000000000 */
[C---:B------:R-:W-:Y:S01]  /*0980*/  FMUL R8, R27.reuse, R8 ;  /* 0x000000081b087220 */ /* 0x040fe20000400000 */
[----:B------:R-:W-:Y:S01]  /*0990*/  SHF.L.U32 R16, R16, 0x10, RZ ;  /* 0x0000001010107819 */ /* 0x000fe200000006ff */
[----:B------:R-:W-:Y:S01]  /*09a0*/  FMUL R27, R27, R27 ;  /* 0x0000001b1b1b7220 */ /* 0x000fe20000400000 */
[----:B------:R-:W-:Y:S01]  /*09b0*/  SHF.L.U32 R4, R4, 0x10, RZ ;  /* 0x0000001004047819 */ /* 0x000fe200000006ff */
[----:B------:R-:W-:Y:S01]  /*09c0*/  FMUL R22, R20, R20 ;  /* 0x0000001414167220 */ /* 0x000fe20000400000 */
[----:B------:R-:W-:Y:S01]  /*09d0*/  FMUL R6, R6, R6 ;  /* 0x0000000606067220 */ /* 0x000fe20000400000 */
[----:B------:R-:W-:Y:S01]  /*09e0*/  FFMA R25, R16, R25, RZ ;  /* 0x0000001910197223 */ /* 0x000fe200000000ff */
[----:B------:R-:W-:Y:S01]  /*09f0*/  FSEL R27, R27, -RZ, !P0 ;  /* 0x800000ff1b1b7208 */ /* 0x000fe20004000000 */
[----:B------:R-:W-:Y:S01]  /*0a00*/  FFMA R21, R4, R21, RZ ;  /* 0x0000001504157223 */ /* 0x000fe200000000ff */
[----:B------:R-:W-:Y:S01]  /*0a10*/  FSEL R31, R22, -RZ, !P0 ;  /* 0x800000ff161f7208 */ /* 0x000fe20004000000 */
[----:B------:R-:W-:Y:S01]  /*0a20*/  FFMA R16, R16, R16, RZ ;  /* 0x0000001010107223 */ /* 0x000fe200000000ff */
[----:B------:R-:W-:Y:S01]  /*0a30*/  FFMA R4, R4, R4, RZ ;  /* 0x0000000404047223 */ /* 0x000fe200000000ff */
[----:B------:R-:W-:Y:S01]  /*0a40*/  FSEL R6, R6, -RZ, !P0 ;  /* 0x800000ff06067208 */ /* 0x000fe20004000000 */
[----:B------:R-:W-:Y:S01]  /*0a50*/  FFMA R17, R17, R17, RZ ;  /* 0x0000001111117223 */ /* 0x000fe200000000ff */
[----:B------:R-:W-:Y:S01]  /*0a60*/  FADD R27, R16, R27 ;  /* 0x0000001b101b7221 */ /* 0x000fe20000000000 */
[----:B------:R-:W-:-:S02]  /*0a70*/  FADD R4, R4, R31 ;  /* 0x0000001f04047221 */ /* 0x000fc40000000000 */
[----:B------:R-:W-:Y:S02]  /*0a80*/  FADD R6, R17, R6 ;  /* 0x0000000611067221 */ /* 0x000fe40000000000 */
[----:B------:R-:W-:-:S04]  /*0a90*/  FADD R27, R4, R27 ;  /* 0x0000001b041b7221 */ /* 0x000fc80000000000 */
[----:B------:R-:W-:-:S04]  /*0aa0*/  FADD R6, R6, R27 ;  /* 0x0000001b06067221 */ /* 0x000fc80000000000 */
[----:B------:R-:W-:-:S04]  /*0ab0*/  FADD R13, R13, R6 ;  /* 0x000000060d0d7221 */ /* 0x000fc80000000000 */
[----:B------:R-:W-:-:S04]  /*0ac0*/  FADD R13, R18, R13 ;  /* 0x0000000d120d7221 */ /* 0x000fc80000000000 */
[----:B------:R-:W-:-:S04]  /*0ad0*/  FADD R36, R36, R13 ;  /* 0x0000000d24247221 */ /* 0x000fc80000000000 */
[----:B------:R-:W-:-:S04]  /*0ae0*/  FADD R19, R19, R36 ;  /* 0x0000002413137221 */ /* 0x000fc80000000000 */
[----:B------:R-:W-:-:S05]  /*0af0*/  FADD R12, R12, R19 ;  /* 0x000000130c0c7221 */ /* 0x000fca0000000000 */
[----:B------:R-:W0:Y:S02]  /*0b00*/  SHFL.BFLY PT, R13, R12, 0x10, 0x1f ;  /* 0x0e001f000c0d7f89 */ /* 0x000e2400000e0000 */
[----:B0-----:R-:W-:-:S05]  /*0b10*/  FADD R13, R12, R13 ;  /* 0x0000000d0c0d7221 */ /* 0x001fca0000000000 */
[----:B------:R-:W0:Y:S02]  /*0b20*/  SHFL.BFLY PT, R4, R13, 0x8, 0x1f ;  /* 0x0d001f000d047f89 */ /* 0x000e2400000e0000 */
[----:B0-----:R-:W-:-:S05]  /*0b30*/  FADD R16, R13, R4 ;  /* 0x000000040d107221 */ /* 0x001fca0000000000 */
[----:B------:R-:W0:Y:S02]  /*0b40*/  SHFL.BFLY PT, R17, R16, 0x4, 0x1f ;  /* 0x0c801f0010117f89 */ /* 0x000e2400000e0000 */
[----:B0-----:R-:W-:-:S05]  /*0b50*/  FADD R17, R16, R17 ;  /* 0x0000001110117221 */ /* 0x001fca0000000000 */
[----:B------:R-:W0:Y:S04]  /*0b60*/  SHFL.BFLY PT, R6, R17, 0x2, 0x1f ;  /* 0x0c401f0011067f89 */ /* 0x000e2800000e0000 */
[----:B------:R-:W1:Y:S01]  /*0b70*/  S2R R4, SR_TID.X ;  /* 0x0000000000047919 */ /* 0x000e620000002100 */
[----:B0-----:R-:W-:-:S05]  /*0b80*/  FADD R18, R17, R6 ;  /* 0x0000000611127221 */ /* 0x001fca0000000000 */
[----:B------:R-:W0:Y:S01]  /*0b90*/  SHFL.BFLY PT, R19, R18, 0x1, 0x1f ;  /* 0x0c201f0012137f89 */ /* 0x000e2200000e0000 */
[C---:B-1----:R-:W-:Y:S02]  /*0ba0*/  LOP3.LUT P1, RZ, R4.reuse, 0x1f, RZ, 0xc0, !PT ;  /* 0x0000001f04ff7812 */ /* 0x042fe4000782c0ff */
[----:B------:R-:W-:Y:S02]  /*0bb0*/  ISETP.GE.AND P2, PT, R4, 0x8, PT ;  /* 0x000000080400780c */ /* 0x000fe40003f46270 */
[----:B------:R-:W-:-:S04]  /*0bc0*/  SHF.R.U32.HI R6, RZ, 0x3, R4 ;  /* 0x00000003ff067819 */ /* 0x000fc80000011604 */
[----:B------:R-:W-:Y:S01]  /*0bd0*/  LOP3.LUT R6, R6, 0x1c, RZ, 0xc0, !PT ;  /* 0x0000001c06067812 */ /* 0x000fe200078ec0ff */
[----:B0-----:R-:W-:-:S05]  /*0be0*/  FADD R19, R18, R19 ;  /* 0x0000001312137221 */ /* 0x001fca0000000000 */
[----:B------:R-:W-:Y:S04]  /*0bf0*/  @!P1 STS [R6], R19 ;  /* 0x0000001306009388 */ /* 0x000fe80000000800 */
[----:B------:R-:W-:Y:S06]  /*0c00*/  BAR.SYNC 0x0 ;  /* 0x0000000000007b1d */ /* 0x000fec0000000000 */
[----:B------:R-:W0:Y:S01]  /*0c10*/  @!P2 LDS R3, [R4.X4] ;  /* 0x000000000403a984 */ /* 0x000e220000004800 */
[----:B------:R-:W-:Y:S01]  /*0c20*/  FMUL R9, R20, R9 ;  /* 0x0000000914097220 */ /* 0x000fe20000400000 */
[----:B------:R-:W-:-:S04]  /*0c30*/  FSEL R8, R8, -RZ, !P0 ;  /* 0x800000ff08087208 */ /* 0x000fc80004000000 */
[----:B------:R-:W-:Y:S01]  /*0c40*/  FSEL R12, R9, -RZ, !P0 ;  /* 0x800000ff090c7208 */ /* 0x000fe20004000000 */
[----:B------:R-:W-:-:S04]  /*0c50*/  FADD R25, R25, R8 ;  /* 0x0000000819197221 */ /* 0x000fc80000000000 */
[----:B------:R-:W-:-:S04]  /*0c60*/  FADD R12, R21, R12 ;  /* 0x0000000c150c7221 */ /* 0x000fc80000000000 */
[----:B------:R-:W-:Y:S01]  /*0c70*/  FADD R12, R12, R25 ;  /* 0x000000190c0c7221 */ /* 0x000fe20000000000 */
[----:B------:R-:W-:-:S03]  /*0c80*/  FMUL R33, R10, R33 ;  /* 0x000000210a217220 */ /* 0x000fc60000400000 */
[----:B------:R-:W-:Y:S01]  /*0c90*/  FADD R12, R15, R12 ;  /* 0x0000000c0f0c7221 */ /* 0x000fe20000000000 */
[----:B------:R-:W-:-:S03]  /*0ca0*/  FMUL R14, R11, R14 ;  /* 0x0000000e0b0e7220 */ /* 0x000fc60000400000 */
[----:B------:R-:W-:Y:S01]  /*0cb0*/  FADD R23, R23, R12 ;  /* 0x0000000c17177221 */ /* 0x000fe20000000000 */
[----:B------:R-:W-:Y:S01]  /*0cc0*/  FSEL R33, R33, -RZ, !P0 ;  /* 0x800000ff21217208 */ /* 0x000fe20004000000 */
[----:B------:R-:W-:Y:S02]  /*0cd0*/  FFMA R30, R5, R30, RZ ;  /* 0x0000001e051e7223 */ /* 0x000fe400000000ff */
[----:B------:R-:W-:Y:S01]  /*0ce0*/  FADD R34, R34, R23 ;  /* 0x0000001722227221 */ /* 0x000fe20000000000 */
[----:B0-----:R-:W0:Y:S01]  /*0cf0*/  SHFL.BFLY PT, R8, R3, 0x4, 0x1f ;  /* 0x0c801f0003087f89 */ /* 0x001e2200000e0000 */
[----:B------:R-:W-:Y:S01]  /*0d00*/  FSEL R5, R14, -RZ, !P0 ;  /* 0x800000ff0e057208 */ /* 0x000fe20004000000 */
[----:B------:R-:W-:Y:S01]  /*0d10*/  FFMA R28, R7, R28, RZ ;  /* 0x0000001c071c7223 */ /* 0x000fe200000000ff */
[----:B------:R-:W-:Y:S01]  /*0d20*/  FADD R33, R30, R33 ;  /* 0x000000211e217221 */ /* 0x000fe20000000000 */
[----:B------:R-:W-:Y:S02]  /*0d30*/  FADD R34, R35, R34 ;  /* 0x0000002223227221 */ /* 0x000fe40000000000 */
[----:B------:R-:W-:-:S02]  /*0d40*/  FADD R5, R28, R5 ;  /* 0x000000051c057221 */ /* 0x000fc40000000000 */
[----:B------:R-:W-:-:S04]  /*0d50*/  FADD R34, R33, R34 ;  /* 0x0000002221227221 */ /* 0x000fc80000000000 */
[----:B------:R-:W-:-:S05]  /*0d60*/  FADD R34, R5, R34 ;  /* 0x0000002205227221 */ /* 0x000fca0000000000 */
[----:B------:R-:W1:Y:S01]  /*0d70*/  SHFL.BFLY PT, R5, R34, 0x10, 0x1f ;  /* 0x0e001f0022057f89 */ /* 0x000e6200000e0000 */
[----:B0-----:R-:W-:-:S05]  /*0d80*/  FADD R8, R3, R8 ;  /* 0x0000000803087221 */ /* 0x001fca0000000000 */
[----:B------:R-:W0:Y:S01]  /*0d90*/  SHFL.BFLY PT, R3, R8, 0x2, 0x1f ;  /* 0x0c401f0008037f89 */ /* 0x000e2200000e0000 */
[----:B-1----:R-:W-:-:S05]  /*0da0*/  FADD R9, R34, R5 ;  /* 0x0000000522097221 */ /* 0x002fca0000000000 */
[----:B------:R-:W1:Y:S01]  /*0db0*/  SHFL.BFLY PT, R12, R9, 0x8, 0x1f ;  /* 0x0d001f00090c7f89 */ /* 0x000e6200000e0000 */
[----:B0-----:R-:W-:-:S05]  /*0dc0*/  FADD R3, R8, R3 ;  /* 0x0000000308037221 */ /* 0x001fca0000000000 */
[----:B------:R-:W0:Y:S01]  /*0dd0*/  SHFL.BFLY PT, R10, R3, 0x1, 0x1f ;  /* 0x0c201f00030a7f89 */ /* 0x000e2200000e0000 */
[----:B------:R-:W-:-:S04]  /*0de0*/  LOP3.LUT P0, RZ, R4, 0x7, RZ, 0xc0, !PT ;  /* 0x0000000704ff7812 */ /* 0x000fc8000780c0ff */
[----:B------:R-:W-:Y:S01]  /*0df0*/  ISETP.LT.AND P0, PT, R4, 0x8, !P0 ;  /* 0x000000080400780c */ /* 0x000fe20004701270 */
[----:B-1----:R-:W-:-:S05]  /*0e00*/  FADD R12, R9, R12 ;  /* 0x0000000c090c7221 */ /* 0x002fca0000000000 */
[----:B------:R-:W1:Y:S01]  /*0e10*/  SHFL.BFLY PT, R11, R12, 0x4, 0x1f ;  /* 0x0c801f000c0b7f89 */ /* 0x000e6200000e0000 */
[----:B0-----:R-:W-:-:S06]  /*0e20*/  FADD R5, R3, R10 ;  /* 0x0000000a03057221 */ /* 0x001fcc0000000000 */
[----:B------:R-:W-:Y:S04]  /*0e30*/  @P0 STS [R4.X4], R5 ;  /* 0x0000000504000388 */ /* 0x000fe80000004800 */
[----:B------:R-:W-:Y:S06]  /*0e40*/  BAR.SYNC 0x0 ;  /* 0x0000000000007b1d */ /* 0x000fec0000000000 */
[----:B------:R-:W0:Y:S01]  /*0e50*/  LDS R7, [RZ] ;  /* 0x00000000ff077984 */ /* 0x000e220000000800 */
[----:B-1----:R-:W-:-:S03]  /*0e60*/  FADD R11, R12, R11 ;  /* 0x0000000b0c0b7221 */ /* 0x002fc60000000000 */
[----:B------:R-:W-:Y:S06]  /*0e70*/  BAR.SYNC 0x0 ;  /* 0x0000000000007b1d */ /* 0x000fec0000000000 */
[----:B------:R-:W1:Y:S04]  /*0e80*/  SHFL.BFLY PT, R8, R11, 0x2, 0x1f ;  /* 0x0c401f000b087f89 */ /* 0x000e6800000e0000 */
[----:B0-----:R-:W-:Y:S04]  /*0e90*/  STS [RZ], R7 ;  /* 0x00000007ff007388 */ /* 0x001fe80000000800 */
[----:B------:R-:W-:Y:S06]  /*0ea0*/  BAR.SYNC 0x0 ;  /* 0x0000000000007b1d */ /* 0x000fec0000000000 */
[----:B------:R-:W-:Y:S01]  /*0eb0*/  LDS R3, [RZ] ;  /* 0x00000000ff037984 */ /* 0x000fe20000000800 */
[----:B-1----:R-:W-:-:S05]  /*0ec0*/  FADD R10, R11, R8 ;  /* 0x000000080b0a7221 */ /* 0x002fca0000000000 */
[----:B------:R-:W0:Y:S01]  /*0ed0*/  SHFL.BFLY PT, R5, R10, 0x1, 0x1f ;  /* 0x0c201f000a057f89 */ /* 0x000e2200000e0000 */
[----:B------:R-:W-:-:S04]  /*0ee0*/  LOP3.LUT R8, R4, 0xff, RZ, 0xc0, !PT ;  /* 0x000000ff04087812 */ /* 0x000fc800078ec0ff */
[----:B------:R-:W-:Y:S02]  /*0ef0*/  ISETP.NE.AND P3, PT, R8, RZ, PT ;  /* 0x000000ff0800720c */ /* 0x000fe40003f65270 */
[----:B------:R-:W-:-:S05]  /*0f00*/  MOV R9, 0x4 ;  /* 0x0000000400097802 */ /* 0x000fca0000000f00 */
[----:B------:R-:W-:Y:S01]  /*0f10*/  IMAD.WIDE R8, R0, R9, c[0x0][0x178] ;  /* 0x00005e0000087625 */ /* 0x000fe200078e0209 */
[----:B0-----:R-:W-:-:S05]  /*0f20*/  FADD R13, R10, R5 ;  /* 0x000000050a0d7221 */ /* 0x001fca0000000000 */
[----:B------:R-:W-:Y:S04]  /*0f30*/  @!P3 STG.E [R8.64], R3 ;  /* 0x000000030800b986 */ /* 0x000fe8000c101904 */
[----:B------:R-:W-:Y:S06]  /*0f40*/  BAR.SYNC 0x0 ;  /* 0x0000000000007b1d */ /* 0x000fec0000000000 */
[----:B------:R-:W-:Y:S04]  /*0f50*/  @!P1 STS [R6], R13 ;  /* 0x0000000d06009388 */ /* 0x000fe80000000800 */
[----:B------:R-:W-:Y:S06]  /*0f60*/  BAR.SYNC 0x0 ;  /* 0x0000000000007b1d */ /* 0x000fec0000000000 */
[----:B------:R-:W0:Y:S04]  /*0f70*/  @!P2 LDS R2, [R4.X4] ;  /* 0x000000000402a984 */ /* 0x000e280000004800 */
[----:B0-----:R-:W0:Y:S02]  /*0f80*/  SHFL.BFLY PT, R5, R2, 0x4, 0x1f ;  /* 0x0c801f0002057f89 */ /* 0x001e2400000e0000 */
[----:B0-----:R-:W-:-:S05]  /*0f90*/  FADD R5, R2, R5 ;  /* 0x0000000502057221 */ /* 0x001fca0000000000 */
[----:B------:R-:W0:Y:S02]  /*0fa0*/  SHFL.BFLY PT, R10, R5, 0x2, 0x1f ;  /* 0x0c401f00050a7f89 */ /* 0x000e2400000e0000 */
[----:B0-----:R-:W-:-:S05]  /*0fb0*/  FADD R10, R5, R10 ;  /* 0x0000000a050a7221 */ /* 0x001fca0000000000 */
[----:B------:R-:W0:Y:S01]  /*0fc0*/  SHFL.BFLY PT, R11, R10, 0x1, 0x1f ;  /* 0x0c201f000a0b7f89 */ /* 0x000e2200000e0000 */
[----:B------:R-:W-:Y:S01]  /*0fd0*/  MOV R24, 0x39e38e39 ;  /* 0x39e38e3900187802 */ /* 0x000fe20000000f00 */
[----:B0-----:R-:W-:-:S05]  /*0fe0*/  FADD R11, R10, R11 ;  /* 0x0000000b0a0b7221 */ /* 0x001fca0000000000 */
[----:B------:R-:W-:Y:S04]  /*0ff0*/  @P0 STS [R4.X4], R11 ;  /* 0x0000000b04000388 */ /* 0x000fe80000004800 */
[----:B------:R-:W-:Y:S06]  /*1000*/  BAR.SYNC 0x0 ;  /* 0x0000000000007b1d */ /* 0x000fec0000000000 */
[----:B------:R-:W0:Y:S01]  /*1010*/  LDS R3, [RZ] ;  /* 0x00000000ff037984 */ /* 0x000e220000000800 */
[----:B------:R-:W-:-:S06]  /*1020*/  FFMA R24, R7, R24, 9.9999997473787516356e-06 ;  /* 0x3727c5ac07187423 */ /* 0x000fcc0000000018 */
[----:B------:R-:W1:Y:S01]  /*1030*/  MUFU.RSQ R24, R24 ;  /* 0x0000001800187308 */ /* 0x000e620000001400 */
[----:B------:R-:W-:Y:S02]  /*1040*/  MOV R9, RZ ;  /* 0x000000ff00097202 */ /* 0x000fe40000000f00 */
[----:B------:R-:W-:Y:S01]  /*1050*/  IADD3 R26, R29, 0x4, RZ ;  /* 0x000000041d1a7810 */ /* 0x000fe20007ffe0ff */
[----:B-1----:R-:W-:-:S04]  /*1060*/  FMUL R7, R24, R24 ;  /* 0x0000001818077220 */ /* 0x002fc80000400000 */
[----:B------:R-:W-:Y:S01]  /*1070*/  FMUL R2, R24, R7 ;  /* 0x0000000718027220 */ /* 0x000fe20000400000 */
[----:B------:R-:W-:Y:S01]  /*1080*/  UPLOP3.LUT UP0, UPT, UPT, UPT, UPT, 0x80, 0x0 ;  /* 0x000000000000789c */ /* 0x000fe20003f0f070 */
[----:B0-----:R-:W-:-:S04]  /*1090*/  FMUL R3, R3, -0.5 ;  /* 0xbf00000003037820 */ /* 0x001fc80000400000 */
[----:B------:R-:W-:-:S04]  /*10a0*/  FMUL R2, R3, R2 ;  /* 0x0000000203027220 */ /* 0x000fc80000400000 */
[----:B------:R-:W-:-:S01]  /*10b0*/  FMUL R25, R2, 0.00043402778101153671741 ;  /* 0x39e38e3902197820 */ /* 0x000fc20000400000 */
.L_x_0:
[C---:B------:R-:W-:Y:S01]  /*10c0*/  LOP3.LUT R33, R9.reuse, R29, RZ, 0xfc, !PT ;  /* 0x0000001d09217212 */ /* 0x040fe200078efcff */
[C---:B0-----:R-:W-:Y:S01]  /*10d0*/  IMAD.WIDE.U32 R4, R9.reuse, 0x4, R38 ;  /* 0x0000000409047825 */ /* 0x041fe200078e0026 */
[----:B------:R-:W-:Y:S01]  /*10e0*/  LOP3.LUT R3, R9, R26, RZ, 0xfc, !PT ;  /* 0x0000001a09037212 */ /* 0x000fe200078efcff */
[----:B------:R-:W-:Y:S01]  /*10f0*/  CS2R R20, SRZ ;  /* 0x0000000000147805 */ /* 0x000fe2000001ff00 */
[C---:B------:R-:W-:Y:S01]  /*1100*/  ISETP.GE.U32.AND P0, PT, R33.reuse, 0x900, PT ;  /* 0x000009002100780c */ /* 0x040fe20003f06070 */
[----:B------:R-:W-:Y:S01]  /*1110*/  CS2R R22, SRZ ;  /* 0x0000000000167805 */ /* 0x000fe2000001ff00 */
[----:B------:R-:W-:Y:S01]  /*1120*/  MOV R30, 0x4 ;  /* 0x00000004001e7802 */ /* 0x000fe20000000f00 */
[C---:B------:R-:W-:Y:S01]  /*1130*/  IMAD R3, R0.reuse, 0x900, R3 ;  /* 0x0000090000037824 */ /* 0x040fe200078e0203 */
[----:B------:R-:W-:Y:S01]  /*1140*/  CS2R R8, SRZ ;  /* 0x0000000000087805 */ /* 0x000fe2000001ff00 */
[----:B------:R-:W-:Y:S01]  /*1150*/  CS2R R10, SRZ ;  /* 0x00000000000a7805 */ /* 0x000fe2000001ff00 */
[----:B------:R-:W-:Y:S01]  /*1160*/  IMAD R28, R0, 0x900, R33 ;  /* 0x00000900001c7824 */ /* 0x000fe200078e0221 */
[----:B------:R-:W-:Y:S01]  /*1170*/  CS2R R16, SRZ ;  /* 0x0000000000107805 */ /* 0x000fe2000001ff00 */
[-C--:B------:R-:W-:Y:S01]  /*1180*/  IMAD.WIDE.U32 R32, R33, R30.reuse, c[0x0][0x170] ;  /* 0x00005c0021207625 */ /* 0x080fe200078e001e */
[----:B------:R-:W-:Y:S01]  /*1190*/  CS2R R18, SRZ ;  /* 0x0000000000127805 */ /* 0x000fe2000001ff00 */
[----:B------:R-:W-:Y:S01]  /*11a0*/  CS2R R12, SRZ ;  /* 0x00000000000c7805 */ /* 0x000fe2000001ff00 */
[----:B------:R-:W-:Y:S01]  /*11b0*/  CS2R R14, SRZ ;  /* 0x00000000000e7805 */ /* 0x000fe2000001ff00 */
[----:B------:R-:W-:Y:S01]  /*11c0*/  IMAD.WIDE R2, R3, R30, c[0x0][0x168] ;  /* 0x00005a0003027625 */ /* 0x000fe200078e021e */
[----:B------:R0:W2:Y:S01]  /*11d0*/  @!P0 LDG.E.EL.128 R20, [R4.64+0x10] ;  /* 0x0000100404148981 */ /* 0x0000a2000c2e1d00 */
[----:B------:R-:W-:-:S02]  /*11e0*/  MOV R27, 0x2 ;  /* 0x00000002001b7802 */ /* 0x000fc40000000f00 */
[----:B------:R-:W-:Y:S01]  /*11f0*/  IMAD.WIDE R30, R28, R30, c[0x0][0x168] ;  /* 0x00005a001c1e7625 */ /* 0x000fe200078e021e */
[----:B------:R-:W3:Y:S01]  /*1200*/  @!P0 LDG.E.EL.128 R8, [R32.64] ;  /* 0x0000000420088981 */ /* 0x000ee2000c2e1d00 */
[----:B------:R-:W-:-:S03]  /*1210*/  CS2R R6, SRZ ;  /* 0x0000000000067805 */ /* 0x000fc6000001ff00 */
[----:B------:R1:W4:Y:S01]  /*1220*/  @!P0 LDG.E.EF.128 R16, [R2.64] ;  /* 0x0000000402108981 */ /* 0x000322000c0e1d00 */
[----:B0-----:R-:W-:-:S03]  /*1230*/  CS2R R4, SRZ ;  /* 0x0000000000047805 */ /* 0x001fc6000001ff00 */
[----:B------:R-:W5:Y:S01]  /*1240*/  @!P0 LDG.E.EF.128 R12, [R30.64] ;  /* 0x000000041e0c8981 */ /* 0x000f62000c0e1d00 */
[----:B-1----:R-:W-:-:S05]  /*1250*/  IMAD.WIDE R2, R28, R27, c[0x0][0x160] ;  /* 0x000058001c027625 */ /* 0x002fca00078e021b */
[----:B------:R0:W5:Y:S01]  /*1260*/  @!P0 LDG.E.EF.128 R4, [R2.64] ;  /* 0x0000000402048981 */ /* 0x000162000c0e1d00 */
[----:B--2---:R-:W-:Y:S02]  /*1270*/  SEL R34, R20, RZ, !P0 ;  /* 0x000000ff14227207 */ /* 0x004fe40004000000 */
[----:B------:R-:W-:Y:S02]  /*1280*/  SEL R23, R23, RZ, !P0 ;  /* 0x000000ff17177207 */ /* 0x000fe40004000000 */
[----:B---3--:R-:W-:Y:S02]  /*1290*/  SEL R9, R9, RZ, !P0 ;  /* 0x000000ff09097207 */ /* 0x008fe40004000000 */
[----:B0-----:R-:W-:Y:S02]  /*12a0*/  SEL R2, R8, RZ, !P0 ;  /* 0x000000ff08027207 */ /* 0x001fe40004000000 */
[----:B------:R-:W-:Y:S01]  /*12b0*/  SEL R8, R10, RZ, !P0 ;  /* 0x000000ff0a087207 */ /* 0x000fe20004000000 */
[----:B------:R-:W-:Y:S01]  /*12c0*/  FADD R9, R9, 1 ;  /* 0x3f80000009097421 */ /* 0x000fe20000000000 */
[----:B------:R-:W-:Y:S01]  /*12d0*/  SEL R35, R21, RZ, !P0 ;  /* 0x000000ff15237207 */ /* 0x000fe20004000000 */
[----:B------:R-:W-:Y:S01]  /*12e0*/  FADD R21, R34, 1 ;  /* 0x3f80000022157421 */ /* 0x000fe20000000000 */
[----:B----4-:R-:W-:-:S02]  /*12f0*/  SEL R16, R16, RZ, !P0 ;  /* 0x000000ff10107207 */ /* 0x010fc40004000000 */
[----:B-----5:R-:W-:Y:S01]  /*1300*/  SEL R10, R13, RZ, !P0 ;  /* 0x000000ff0d0a7207 */ /* 0x020fe20004000000 */
[----:B------:R-:W-:Y:S01]  /*1310*/  FADD R3, R23, 1 ;  /* 0x3f80000017037421 */ /* 0x000fe20000000000 */
[----:B------:R-:W-:Y:S01]  /*1320*/  SEL R23, R12, RZ, !P0 ;  /* 0x000000ff0c177207 */ /* 0x000fe20004000000 */
[----:B------:R-:W-:Y:S01]  /*1330*/  FADD R2, R2, 1 ;  /* 0x3f80000002027421 */ /* 0x000fe20000000000 */
[----:B------:R-:W-:Y:S01]  /*1340*/  SEL R13, R14, RZ, !P0 ;  /* 0x000000ff0e0d7207 */ /* 0x000fe20004000000 */
[----:B------:R-:W-:Y:S01]  /*1350*/  FMUL R21, R16, R21 ;  /* 0x0000001510157220 */ /* 0x000fe20000400000 */
[----:B------:R-:W-:Y:S01]  /*1360*/  FADD R8, R8, 1 ;  /* 0x3f80000008087421 */ /* 0x000fe20000000000 */
[----:B------:R-:W-:Y:S01]  /*1370*/  FMUL R9, R10, R9 ;  /* 0x000000090a097220 */ /* 0x000fe20000400000 */
[----:B------:R-:W-:Y:S02]  /*1380*/  SEL R16, R11, RZ, !P0 ;  /* 0x000000ff0b107207 */ /* 0x000fe40004000000 */
[----:B------:R-:W-:Y:S01]  /*1390*/  SEL R10, R4, RZ, !P0 ;  /* 0x000000ff040a7207 */ /* 0x000fe20004000000 */
[----:B------:R-:W-:Y:S01]  /*13a0*/  FMUL R11, R23, R2 ;  /* 0x00000002170b7220 */ /* 0x000fe20000400000 */
[----:B------:R-:W-:Y:S01]  /*13b0*/  SEL R12, R5, RZ, !P0 ;  /* 0x000000ff050c7207 */ /* 0x000fe20004000000 */
[----:B------:R-:W-:Y:S01]  /*13c0*/  FMUL R23, R13, R8 ;  /* 0x000000080d177220 */ /* 0x000fe20000400000 */
[----:B------:R-:W-:Y:S01]  /*13d0*/  SEL R32, R22, RZ, !P0 ;  /* 0x000000ff16207207 */ /* 0x000fe20004000000 */
[----:B------:R-:W-:Y:S01]  /*13e0*/  FADD R16, R16, 1 ;  /* 0x3f80000010107421 */ /* 0x000fe20000000000 */
[----:B------:R-:W-:-:S02]  /*13f0*/  SEL R15, R15, RZ, !P0 ;  /* 0x000000ff0f0f7207 */ /* 0x000fc40004000000 */
[----:B------:R-:W-:Y:S02]  /*1400*/  SHF.L.U32 R8, R10, 0x10, RZ ;  /* 0x000000100a087819 */ /* 0x000fe400000006ff */
[----:B------:R-:W-:Y:S02]  /*1410*/  SEL R13, R6, RZ, !P0 ;  /* 0x000000ff060d7207 */ /* 0x000fe40004000000 */
[----:B------:R-:W-:Y:S01]  /*1420*/  SHF.L.U32 R2, R12, 0x10, RZ ;  /* 0x000000100c027819 */ /* 0x000fe200000006ff */
[----:B------:R-:W-:Y:S01]  /*1430*/  FMUL R5, R15, R16 ;  /* 0x000000100f057220 */ /* 0x000fe20000400000 */
[----:B------:R-:W-:Y:S02]  /*1440*/  SEL R18, R18, RZ, !P0 ;  /* 0x000000ff12127207 */ /* 0x000fe40004000000 */
[----:B------:R-:W-:Y:S01]  /*1450*/  SEL R22, R19, RZ, !P0 ;  /* 0x000000ff13167207 */ /* 0x000fe20004000000 */
[----:B------:R-:W-:Y:S01]  /*1460*/  FADD R19, R32, 1 ;  /* 0x3f80000020137421 */ /* 0x000fe20000000000 */
[----:B------:R-:W-:Y:S01]  /*1470*/  SEL R14, R7, RZ, !P0 ;  /* 0x000000ff070e7207 */ /* 0x000fe20004000000 */
[-C--:B------:R-:W-:Y:S01]  /*1480*/  FMUL R7, R8, R25.reuse ;  /* 0x0000001908077220 */ /* 0x080fe20000400000 */
[----:B------:R-:W-:Y:S01]  /*1490*/  SHF.L.U32 R4, R13, 0x10, RZ ;  /* 0x000000100d047819 */ /* 0x000fe200000006ff */
[----:B------:R-:W-:Y:S01]  /*14a0*/  FMUL R16, R2, R25 ;  /* 0x0000001902107220 */ /* 0x000fe20000400000 */
[----:B------:R-:W-:Y:S01]  /*14b0*/  PRMT R12, R12, 0x7632, R12 ;  /* 0x000076320c0c7816 */ /* 0x000fe2000000000c */
[----:B------:R-:W-:Y:S01]  /*14c0*/  FMUL R19, R18, R19 ;  /* 0x0000001312137220 */ /* 0x000fe20000400000 */
[----:B------:R-:W-:Y:S01]  /*14d0*/  FFMA R11, R24, R11, R7 ;  /* 0x0000000b180b7223 */ /* 0x000fe20000000007 */
[----:B------:R-:W-:Y:S01]  /*14e0*/  SHF.L.U32 R6, R14, 0x10, RZ ;  /* 0x000000100e067819 */ /* 0x000fe200000006ff */
[----:B------:R-:W-:Y:S01]  /*14f0*/  FMUL R18, R4, R25 ;  /* 0x0000001904127220 */ /* 0x000fe20000400000 */
[----:B------:R-:W-:Y:S01]  /*1500*/  FFMA R7, R24, R23, R16 ;  /* 0x0000001718077223 */ /* 0x000fe20000000010 */
[----:B------:R-:W-:-:S02]  /*1510*/  SHF.L.U32 R12, R12, 0x10, RZ ;  /* 0x000000100c0c7819 */ /* 0x000fc400000006ff */
[----:B------:R-:W-:Y:S02]  /*1520*/  PRMT R10, R10, 0x7632, R10 ;  /* 0x000076320a0a7816 */ /* 0x000fe4000000000a */
[----:B------:R-:W-:Y:S02]  /*1530*/  PRMT R16, R13, 0x7632, R16 ;  /* 0x000076320d107816 */ /* 0x000fe40000000010 */
[----:B------:R-:W-:Y:S01]  /*1540*/  PRMT R14, R14, 0x7632, R14 ;  /* 0x000076320e0e7816 */ /* 0x000fe2000000000e */
[----:B------:R-:W-:Y:S01]  /*1550*/  FFMA R21, R24, R21, R18 ;  /* 0x0000001518157223 */ /* 0x000fe20000000012 */
[----:B------:R-:W-:Y:S01]  /*1560*/  SEL R20, R17, RZ, !P0 ;  /* 0x000000ff11147207 */ /* 0x000fe20004000000 */
[----:B------:R-:W-:Y:S01]  /*1570*/  FADD R17, R35, 1 ;  /* 0x3f80000023117421 */ /* 0x000fe20000000000 */
[----:B------:R-:W-:Y:S01]  /*1580*/  SHF.L.U32 R10, R10, 0x10, RZ ;  /* 0x000000100a0a7819 */ /* 0x000fe200000006ff */
[----:B------:R-:W-:Y:S01]  /*1590*/  FMUL R18, R12, R25 ;  /* 0x000000190c127220 */ /* 0x000fe20000400000 */
[----:B------:R-:W-:-:S02]  /*15a0*/  SHF.L.U32 R16, R16, 0x10, RZ ;  /* 0x0000001010107819 */ /* 0x000fc400000006ff */
[----:B------:R-:W-:Y:S01]  /*15b0*/  SHF.L.U32 R14, R14, 0x10, RZ ;  /* 0x000000100e0e7819 */ /* 0x000fe200000006ff */
[----:B------:R-:W-:Y:S01]  /*15c0*/  FMUL R17, R20, R17 ;  /* 0x0000001114117220 */ /* 0x000fe20000400000 */
[-C--:B------:R-:W-:Y:S01]  /*15d0*/  FMUL R20, R6, R25.reuse ;  /* 0x0000001906147220 */ /* 0x080fe20000400000 */
[-C--:B------:R-:W-:Y:S01]  /*15e0*/  FFMA R8, R8, R25.reuse, R11 ;  /* 0x0000001908087223 */ /* 0x080fe2000000000b */
[----:B------:R-:W-:Y:S01]  /*15f0*/  FFMA R7, R2, R25, R7 ;  /* 0x0000001902077223 */ /* 0x000fe20000000007 */
[----:B------:R-:W-:Y:S01]  /*1600*/  FFMA R5, R24, R5, R18 ;  /* 0x0000000518057223 */ /* 0x000fe20000000012 */
[----:B------:R-:W-:Y:S01]  /*1610*/  FMUL R3, R22, R3 ;  /* 0x0000000316037220 */ /* 0x000fe20000400000 */
[-C--:B------:R-:W-:Y:S01]  /*1620*/  FMUL R11, R10, R25.reuse ;  /* 0x000000190a0b7220 */ /* 0x080fe20000400000 */
[-C--:B------:R-:W-:Y:S01]  /*1630*/  FMUL R2, R16, R25.reuse ;  /* 0x0000001910027220 */ /* 0x080fe20000400000 */
[----:B------:R-:W-:Y:S01]  /*1640*/  FMUL R18, R14, R25 ;  /* 0x000000190e127220 */ /* 0x000fe20000400000 */
[C---:B------:R-:W-:Y:S01]  /*1650*/  FFMA R19, R24.reuse, R19, R20 ;  /* 0x0000001318137223 */ /* 0x040fe20000000014 */
[C---:B------:R-:W-:Y:S01]  /*1660*/  FFMA R9, R24.reuse, R9, R11 ;  /* 0x0000000918097223 */ /* 0x040fe2000000000b */
[C---:B------:R-:W-:Y:S01]  /*1670*/  FFMA R17, R24.reuse, R17, R2 ;  /* 0x0000001118117223 */ /* 0x040fe20000000002 */
[----:B------:R-:W-:Y:S01]  /*1680*/  FFMA R3, R24, R3, R18 ;  /* 0x0000000318037223 */ /* 0x000fe20000000012 */
[-C--:B------:R-:W-:Y:S01]  /*1690*/  FFMA R19, R6, R25.reuse, R19 ;  /* 0x0000001906137223 */ /* 0x080fe20000000013 */
[-C--:B------:R-:W-:Y:S01]  /*16a0*/  FFMA R12, R12, R25.reuse, R5 ;  /* 0x000000190c0c7223 */ /* 0x080fe20000000005 */
[-C--:B------:R-:W-:Y:S01]  /*16b0*/  FFMA R21, R4, R25.reuse, R21 ;  /* 0x0000001904157223 */ /* 0x080fe20000000015 */
[-C--:B------:R-:W-:Y:S01]  /*16c0*/  FFMA R9, R10, R25.reuse, R9 ;  /* 0x000000190a097223 */ /* 0x080fe20000000009 */
[-C--:B------:R-:W-:Y:S01]  /*16d0*/  FFMA R6, R16, R25.reuse, R17 ;  /* 0x0000001910067223 */ /* 0x080fe20000000011 */
[----:B------:R-:W-:Y:S01]  /*16e0*/  FFMA R14, R14, R25, R3 ;  /* 0x000000190e0e7223 */ /* 0x000fe20000000003 */
[----:B------:R-:W-:Y:S01]  /*16f0*/  F2FP.BF16.F32.PACK_AB R5, R12, R7 ;  /* 0x000000070c05723e */ /* 0x000fe200000010ff */
[----:B------:R-:W-:Y:S01]  /*1700*/  IMAD.WIDE R2, R28, R27, c[0x0][0x180] ;  /* 0x000060001c027625 */ /* 0x000fe200078e021b */
[----:B------:R-:W-:-:S02]  /*1710*/  F2FP.BF16.F32.PACK_AB R4, R9, R8 ;  /* 0x000000080904723e */ /* 0x000fc400000010ff */
[----:B------:R-:W-:Y:S02]  /*1720*/  F2FP.BF16.F32.PACK_AB R6, R6, R21 ;  /* 0x000000150606723e */ /* 0x000fe400000010ff */
[----:B------:R-:W-:-:S05]  /*1730*/  F2FP.BF16.F32.PACK_AB R7, R14, R19 ;  /* 0x000000130e07723e */ /* 0x000fca00000010ff */
[----:B------:R0:W-:Y:S01]  /*1740*/  @!P0 STG.E.128 [R2.64], R4 ;  /* 0x0000000402008986 */ /* 0x0001e2000c101d04 */
[----:B------:R-:W-:Y:S01]  /*1750*/  PLOP3.LUT P0, PT, PT, PT, UP0, 0x80, 0x0 ;  /* 0x000000000000781c */ /* 0x000fe20003f0f008 */
[----:B------:R-:W-:Y:S01]  /*1760*/  UPLOP3.LUT UP0, UPT, UPT, UPT, UPT, 0x40, 0x0 ;  /* 0x000000000000789c */ /* 0x000fe20003f0e870 */
[----:B------:R-:W-:-:S11]  /*1770*/  MOV R9, 0x800 ;  /* 0x0000080000097802 */ /* 0x000fd60000000f00 */
[----:B------:R-:W-:Y:S05]  /*1780*/  @P0 BRA `(.L_x_0) ;  /* 0xfffff93000000947 */ /* 0x000fea000383ffff */
[----:B------:R-:W-:Y:S05]  /*1790*/  EXIT ;  /* 0x000000000000794d */ /* 0x000fea0003800000 */
.L_x_1:
[----:B------:R-:W-:-:S00]  /*17a0*/  BRA `(.L_x_1) ;  /* 0xfffffff000007947 */ /* 0x000fc0000383ffff */
[----:B------:R-:W-:-:S00]  /*17b0*/  NOP ;  /* 0x0000000000007918 */ /* 0x000fc00000000000 */
        /* <DEDUP_REMOVED lines=12> */
.L_x_2:


//--------------------- .nv.global.init           --------------------------
	.section	.nv.global.init,"aw",@progbits
.nv.global.init:
	.type		_$_str,@object
	.size		_$_str,(.L_0 - _$_str)
_$_str:
        /*0000*/ 	.byte	0x5f, 0x5f, 0x43, 0x55, 0x44, 0x41, 0x5f, 0x46, 0x54, 0x5a, 0x00
.L_0:


//--------------------- .nv.shared.triton__0d1d2d3d4d5de6de --------------------------
	.section	.nv.shared.triton__0d1d2d3d4d5de6de,"aw",@nobits
	.align	16
